//
// Generated by NVIDIA NVVM Compiler
//
// Compiler Build ID: CL-36424714
// Cuda compilation tools, release 13.0, V13.0.88
// Based on NVVM 20.0.0
//

.version 9.0
.target sm_100
.address_size 64

	// .globl	_Z8dKernel1P5node1

.visible .entry _Z8dKernel1P5node1(
	.param .u64 .ptr .align 1 _Z8dKernel1P5node1_param_0
)
{
	.reg .pred 	%p<2>;
	.reg .b16 	%rs<2>;
	.reg .b32 	%r<9>;
	.reg .b64 	%rd<6>;

	ld.param.u64 	%rd1, [_Z8dKernel1P5node1_param_0];
	mov.u32 	%r2, %ctaid.x;
	mov.u32 	%r3, %ntid.x;
	mov.u32 	%r4, %tid.x;
	mad.lo.s32 	%r1, %r2, %r3, %r4;
	setp.gt.s32 	%p1, %r1, 9999999;
	@%p1 bra 	$L__BB0_2;
	cvta.to.global.u64 	%rd2, %rd1;
	mul.lo.s32 	%r5, %r1, %r1;
	mul.hi.u32 	%r6, %r5, -1702663147;
	shr.u32 	%r7, %r6, 18;
	add.s32 	%r8, %r7, 1;
	mul.wide.s32 	%rd3, %r1, 24;
	add.s64 	%rd4, %rd2, %rd3;
	st.global.u32 	[%rd4], %r8;
	mov.b64 	%rd5, 4609434218613702656;
	st.global.u64 	[%rd4+8], %rd5;
	mov.b16 	%rs1, 99;
	st.global.u8 	[%rd4+16], %rs1;
$L__BB0_2:
	ret;

}
	// .globl	_Z8dKernel2P5node2
.visible .entry _Z8dKernel2P5node2(
	.param .u64 .ptr .align 1 _Z8dKernel2P5node2_param_0
)
{
	.reg .pred 	%p<2>;
	.reg .b16 	%rs<2>;
	.reg .b32 	%r<9>;
	.reg .b64 	%rd<9>;

	ld.param.u64 	%rd1, [_Z8dKernel2P5node2_param_0];
	mov.u32 	%r2, %ctaid.x;
	mov.u32 	%r3, %ntid.x;
	mov.u32 	%r4, %tid.x;
	mad.lo.s32 	%r1, %r2, %r3, %r4;
	setp.gt.s32 	%p1, %r1, 9999999;
	@%p1 bra 	$L__BB1_2;
	cvta.to.global.u64 	%rd2, %rd1;
	mul.lo.s32 	%r5, %r1, %r1;
	mul.hi.u32 	%r6, %r5, 1110819731;
	shr.u32 	%r7, %r6, 23;
	add.s32 	%r8, %r7, 1;
	mul.wide.s32 	%rd3, %r1, 4;
	add.s64 	%rd4, %rd2, %rd3;
	st.global.u32 	[%rd4], %r8;
	add.s64 	%rd5, %rd4, %rd3;
	mov.b64 	%rd6, 4609434218613702656;
	st.global.u64 	[%rd5+40000000], %rd6;
	mul.wide.s32 	%rd7, %r1, -7;
	add.s64 	%rd8, %rd5, %rd7;
	mov.b16 	%rs1, 99;
	st.global.u8 	[%rd8+120000000], %rs1;
$L__BB1_2:
	ret;

}


// ===== COMPILED SASS (sm_100) =====

	.target	sm_100

	.elftype	@"ET_EXEC"


//--------------------- .note.nv.tkinfo           --------------------------
	.section	.note.nv.tkinfo,"",@"SHT_NOTE"
	.sectionflags	@"SHF_NOTE_NV_TKINFO"
	.tkinfo
        /*0018*/ 	.word	0x00000002
        /*0030*/ 	.string	""
        /*0030*/ 	.string	"ptxas"
        /*0030*/ 	.string	"Cuda compilation tools, release 13.0, V13.0.88"
        /*0030*/ 	.string	"Build cuda_13.0.r13.0/compiler.36424714_0"
        /*0030*/ 	.string	"-arch sm_100 -m 64 "



//--------------------- .note.nv.cuinfo           --------------------------
	.section	.note.nv.cuinfo,"",@"SHT_NOTE"
	.sectionflags	@"SHF_NOTE_NV_CUINFO"
        /*0018*/ 	.short	0x0002
        /*001a*/ 	.short	0x0064
        /*001c*/ 	.short	0x0082
	.zero		2


//--------------------- .nv.info                  --------------------------
	.section	.nv.info,"",@"SHT_CUDA_INFO"
	.align	4


	//----- nvinfo : EIATTR_REGCOUNT
	.align		4
        /*0000*/ 	.byte	0x04, 0x2f
        /*0002*/ 	.short	(.L_1 - .L_0)
	.align		4
.L_0:
        /*0004*/ 	.word	index@(_Z8dKernel1P5node1)
        /*0008*/ 	.word	0x0000000a


	//----- nvinfo : EIATTR_FRAME_SIZE
	.align		4
.L_1:
        /*000c*/ 	.byte	0x04, 0x11
        /*000e*/ 	.short	(.L_3 - .L_2)
	.align		4
.L_2:
        /*0010*/ 	.word	index@(_Z8dKernel1P5node1)
        /*0014*/ 	.word	0x00000000


	//----- nvinfo : EIATTR_REGCOUNT
	.align		4
.L_3:
        /*0018*/ 	.byte	0x04, 0x2f
        /*001a*/ 	.short	(.L_5 - .L_4)
	.align		4
.L_4:
        /*001c*/ 	.word	index@(_Z8dKernel2P5node2)
        /*0020*/ 	.word	0x0000000e


	//----- nvinfo : EIATTR_FRAME_SIZE
	.align		4
.L_5:
        /*0024*/ 	.byte	0x04, 0x11
        /*0026*/ 	.short	(.L_7 - .L_6)
	.align		4
.L_6:
        /*0028*/ 	.word	index@(_Z8dKernel2P5node2)
        /*002c*/ 	.word	0x00000000


	//----- nvinfo : EIATTR_MIN_STACK_SIZE
	.align		4
.L_7:
        /*0030*/ 	.byte	0x04, 0x12
        /*0032*/ 	.short	(.L_9 - .L_8)
	.align		4
.L_8:
        /*0034*/ 	.word	index@(_Z8dKernel2P5node2)
        /*0038*/ 	.word	0x00000000


	//----- nvinfo : EIATTR_MIN_STACK_SIZE
	.align		4
.L_9:
        /*003c*/ 	.byte	0x04, 0x12
        /*003e*/ 	.short	(.L_11 - .L_10)
	.align		4
.L_10:
        /*0040*/ 	.word	index@(_Z8dKernel1P5node1)
        /*0044*/ 	.word	0x00000000
.L_11:


//--------------------- .nv.compat                --------------------------
	.section	.nv.compat,"",@"SHT_CUDA_COMPAT_INFO"
	.align	4
        /*0000*/ 	.byte	0x02, 0x09, 0x00, 0x00, 0x02, 0x02, 0x01, 0x00, 0x02, 0x05, 0x05, 0x00, 0x03, 0x07, 0x01, 0x01
        /*0010*/ 	.byte	0x02, 0x03, 0x00, 0x00, 0x02, 0x06, 0x01, 0x00, 0x04, 0x0b, 0x08, 0x00, 0x09, 0x00, 0x00, 0x00
        /*0020*/ 	.byte	0x00, 0x00, 0x00, 0x00


//--------------------- .nv.info._Z8dKernel2P5node2 --------------------------
	.section	.nv.info._Z8dKernel2P5node2,"",@"SHT_CUDA_INFO"
	.sectionflags	@""
	.align	4


	//----- nvinfo : EIATTR_CUDA_API_VERSION
	.align		4
        /*0000*/ 	.byte	0x04, 0x37
        /*0002*/ 	.short	(.L_13 - .L_12)
.L_12:
        /*0004*/ 	.word	0x00000082


	//----- nvinfo : EIATTR_KPARAM_INFO
	.align		4
.L_13:
        /*0008*/ 	.byte	0x04, 0x17
        /*000a*/ 	.short	(.L_15 - .L_14)
.L_14:
        /*000c*/ 	.word	0x00000000
        /*0010*/ 	.short	0x0000
        /*0012*/ 	.short	0x0000
        /*0014*/ 	.byte	0x00, 0xf5, 0x21, 0x00


	//----- nvinfo : EIATTR_SPARSE_MMA_MASK
	.align		4
.L_15:
        /*0018*/ 	.byte	0x03, 0x50
        /*001a*/ 	.short	0x0000


	//----- nvinfo : EIATTR_MAXREG_COUNT
	.align		4
        /*001c*/ 	.byte	0x03, 0x1b
        /*001e*/ 	.short	0x00ff


	//----- nvinfo : EIATTR_MERCURY_ISA_VERSION
	.align		4
        /*0020*/ 	.byte	0x03, 0x5f
        /*0022*/ 	.short	0x0101


	//----- nvinfo : EIATTR_VRC_CTA_INIT_COUNT
	.align		4
        /*0024*/ 	.byte	0x02, 0x4a
	.zero		1
	.zero		1


	//----- nvinfo : EIATTR_EXIT_INSTR_OFFSETS
	.align		4
        /*0028*/ 	.byte	0x04, 0x1c
        /*002a*/ 	.short	(.L_17 - .L_16)


	//   ....[0]....
.L_16:
        /*002c*/ 	.word	0x00000060


	//   ....[1]....
        /*0030*/ 	.word	0x000001a0


	//----- nvinfo : EIATTR_CBANK_PARAM_SIZE
	.align		4
.L_17:
        /*0034*/ 	.byte	0x03, 0x19
        /*0036*/ 	.short	0x0008


	//----- nvinfo : EIATTR_PARAM_CBANK
	.align		4
        /*0038*/ 	.byte	0x04, 0x0a
        /*003a*/ 	.short	(.L_19 - .L_18)
	.align		4
.L_18:
        /*003c*/ 	.word	index@(.nv.constant0._Z8dKernel2P5node2)
        /*0040*/ 	.short	0x0380
        /*0042*/ 	.short	0x0008


	//----- nvinfo : EIATTR_SW_WAR
	.align		4
.L_19:
        /*0044*/ 	.byte	0x04, 0x36
        /*0046*/ 	.short	(.L_21 - .L_20)
.L_20:
        /*0048*/ 	.word	0x00000008
.L_21:


//--------------------- .nv.info._Z8dKernel1P5node1 --------------------------
	.section	.nv.info._Z8dKernel1P5node1,"",@"SHT_CUDA_INFO"
	.sectionflags	@""
	.align	4


	//----- nvinfo : EIATTR_CUDA_API_VERSION
	.align		4
        /*0000*/ 	.byte	0x04, 0x37
        /*0002*/ 	.short	(.L_23 - .L_22)
.L_22:
        /*0004*/ 	.word	0x00000082


	//----- nvinfo : EIATTR_KPARAM_INFO
	.align		4
.L_23:
        /*0008*/ 	.byte	0x04, 0x17
        /*000a*/ 	.short	(.L_25 - .L_24)
.L_24:
        /*000c*/ 	.word	0x00000000
        /*0010*/ 	.short	0x0000
        /*0012*/ 	.short	0x0000
        /*0014*/ 	.byte	0x00, 0xf5, 0x21, 0x00


	//----- nvinfo : EIATTR_SPARSE_MMA_MASK
	.align		4
.L_25:
        /*0018*/ 	.byte	0x03, 0x50
        /*001a*/ 	.short	0x0000


	//----- nvinfo : EIATTR_MAXREG_COUNT
	.align		4
        /*001c*/ 	.byte	0x03, 0x1b
        /*001e*/ 	.short	0x00ff


	//----- nvinfo : EIATTR_MERCURY_ISA_VERSION
	.align		4
        /*0020*/ 	.byte	0x03, 0x5f
        /*0022*/ 	.short	0x0101


	//----- nvinfo : EIATTR_VRC_CTA_INIT_COUNT
	.align		4
        /*0024*/ 	.byte	0x02, 0x4a
	.zero		1
	.zero		1


	//----- nvinfo : EIATTR_EXIT_INSTR_OFFSETS
	.align		4
        /*0028*/ 	.byte	0x04, 0x1c
        /*002a*/ 	.short	(.L_27 - .L_26)


	//   ....[0]....
.L_26:
        /*002c*/ 	.word	0x00000060


	//   ....[1]....
        /*0030*/ 	.word	0x00000130


	//----- nvinfo : EIATTR_CBANK_PARAM_SIZE
	.align		4
.L_27:
        /*0034*/ 	.byte	0x03, 0x19
        /*0036*/ 	.short	0x0008


	//----- nvinfo : EIATTR_PARAM_CBANK
	.align		4
        /*0038*/ 	.byte	0x04, 0x0a
        /*003a*/ 	.short	(.L_29 - .L_28)
	.align		4
.L_28:
        /*003c*/ 	.word	index@(.nv.constant0._Z8dKernel1P5node1)
        /*0040*/ 	.short	0x0380
        /*0042*/ 	.short	0x0008


	//----- nvinfo : EIATTR_SW_WAR
	.align		4
.L_29:
        /*0044*/ 	.byte	0x04, 0x36
        /*0046*/ 	.short	(.L_31 - .L_30)
.L_30:
        /*0048*/ 	.word	0x00000008
.L_31:


//--------------------- .nv.callgraph             --------------------------
	.section	.nv.callgraph,"",@"SHT_CUDA_CALLGRAPH"
	.align	4
	.sectionentsize	8
	.align		4
        /*0000*/ 	.word	0x00000000
	.align		4
        /*0004*/ 	.word	0xffffffff
	.align		4
        /*0008*/ 	.word	0x00000000
	.align		4
        /*000c*/ 	.word	0xfffffffe
	.align		4
        /*0010*/ 	.word	0x00000000
	.align		4
        /*0014*/ 	.word	0xfffffffd
	.align		4
        /*0018*/ 	.word	0x00000000
	.align		4
        /*001c*/ 	.word	0xfffffffc


//--------------------- .text._Z8dKernel2P5node2  --------------------------
	.section	.text._Z8dKernel2P5node2,"ax",@progbits
	.align	128
        .global         _Z8dKernel2P5node2
        .type           _Z8dKernel2P5node2,@function
        .size           _Z8dKernel2P5node2,(.L_x_2 - _Z8dKernel2P5node2)
        .other          _Z8dKernel2P5node2,@"STO_CUDA_ENTRY STV_DEFAULT"
_Z8dKernel2P5node2:
.text._Z8dKernel2P5node2:
[----:B------:R-:W-:Y:S01]  /*0000*/  LDC R1, c[0x0][0x37c] ;  /* 0x0000df00ff017b82 */ /* 0x000fe20000000800 */
[----:B------:R-:W0:Y:S07]  /*0010*/  S2R R0, SR_TID.X ;  /* 0x0000000000007919 */ /* 0x000e2e0000002100 */
[----:B------:R-:W0:Y:S08]  /*0020*/  S2UR UR4, SR_CTAID.X ;  /* 0x00000000000479c3 */ /* 0x000e300000002500 */
[----:B------:R-:W0:Y:S02]  /*0030*/  LDC R7, c[0x0][0x360] ;  /* 0x0000d800ff077b82 */ /* 0x000e240000000800 */
[----:B0-----:R-:W-:-:S05]  /*0040*/  IMAD R7, R7, UR4, R0 ;  /* 0x0000000407077c24 */ /* 0x001fca000f8e0200 */
[----:B------:R-:W-:-:S13]  /*0050*/  ISETP.GT.AND P0, PT, R7, 0x98967f, PT ;  /* 0x0098967f0700780c */ /* 0x000fda0003f04270 */
[----:B------:R-:W-:Y:S05]  /*0060*/  @P0 EXIT ;  /* 0x000000000000094d */ /* 0x000fea0003800000 */
[----:B------:R-:W0:Y:S01]  /*0070*/  LDC.64 R2, c[0x0][0x380] ;  /* 0x0000e000ff027b82 */ /* 0x000e220000000a00 */
[----:B------:R-:W1:Y:S01]  /*0080*/  LDCU.64 UR4, c[0x0][0x358] ;  /* 0x00006b00ff0477ac */ /* 0x000e620008000a00 */
[----:B------:R-:W-:Y:S02]  /*0090*/  IMAD R0, R7, R7, RZ ;  /* 0x0000000707007224 */ /* 0x000fe400078e02ff */
[----:B------:R-:W-:Y:S02]  /*00a0*/  HFMA2 R10, -RZ, RZ, 0, 5.900859832763671875e-06 ;  /* 0x00000063ff0a7431 */ /* 0x000fe400000001ff */
[----:B------:R-:W-:-:S05]  /*00b0*/  IMAD.HI.U32 R0, R0, 0x4235c393, RZ ;  /* 0x4235c39300007827 */ /* 0x000fca00078e00ff */
[----:B------:R-:W-:Y:S02]  /*00c0*/  LEA.HI R11, R0, 0x1, RZ, 0x9 ;  /* 0x00000001000b7811 */ /* 0x000fe400078f48ff */
[----:B------:R-:W-:Y:S01]  /*00d0*/  PRMT R0, R10, 0x7610, R0 ;  /* 0x000076100a007816 */ /* 0x000fe20000000000 */
[----:B0-----:R-:W-:-:S05]  /*00e0*/  IMAD.WIDE R2, R7, 0x4, R2 ;  /* 0x0000000407027825 */ /* 0x001fca00078e0202 */
[----:B-1----:R-:W-:Y:S01]  /*00f0*/  STG.E desc[UR4][R2.64], R11 ;  /* 0x0000000b02007986 */ /* 0x002fe2000c101904 */
[----:B------:R-:W-:-:S03]  /*0100*/  IMAD.WIDE R4, R7, 0x4, R2 ;  /* 0x0000000407047825 */ /* 0x000fc600078e0202 */
[----:B------:R-:W-:Y:S01]  /*0110*/  IADD3 R8, P0, PT, R4, 0x2000000, RZ ;  /* 0x0200000004087810 */ /* 0x000fe20007f1e0ff */
[----:B------:R-:W-:-:S03]  /*0120*/  IMAD.WIDE R6, R7, -0x7, R4 ;  /* 0xfffffff907067825 */ /* 0x000fc600078e0204 */
[----:B------:R-:W-:Y:S01]  /*0130*/  IADD3.X R9, PT, PT, RZ, R5, RZ, P0, !PT ;  /* 0x00000005ff097210 */ /* 0x000fe200007fe4ff */
[----:B------:R-:W-:Y:S01]  /*0140*/  IMAD.MOV.U32 R4, RZ, RZ, 0x0 ;  /* 0x00000000ff047424 */ /* 0x000fe200078e00ff */
[----:B------:R-:W-:Y:S02]  /*0150*/  IADD3 R6, P1, PT, R6, 0x7000000, RZ ;  /* 0x0700000006067810 */ /* 0x000fe40007f3e0ff */
[----:B------:R-:W-:-:S03]  /*0160*/  MOV R5, 0x3ff80000 ;  /* 0x3ff8000000057802 */ /* 0x000fc60000000f00 */
[----:B------:R-:W-:Y:S02]  /*0170*/  IMAD.X R7, RZ, RZ, R7, P1 ;  /* 0x000000ffff077224 */ /* 0x000fe400008e0607 */
[----:B------:R-:W-:Y:S04]  /*0180*/  STG.E.64 desc[UR4][R8.64+0x625a00], R4 ;  /* 0x625a000408007986 */ /* 0x000fe8000c101b04 */
[----:B------:R-:W-:Y:S01]  /*0190*/  STG.E.U8 desc[UR4][R6.64+0x270e00], R0 ;  /* 0x270e000006007986 */ /* 0x000fe2000c101104 */
[----:B------:R-:W-:Y:S05]  /*01a0*/  EXIT ;  /* 0x000000000000794d */ /* 0x000fea0003800000 */
.L_x_0:
[----:B------:R-:W-:-:S00]  /*01b0*/  BRA `(.L_x_0) ;  /* 0xfffffffc00fc7947 */ /* 0x000fc0000383ffff */
[----:B------:R-:W-:-:S00]  /*01c0*/  NOP ;  /* 0x0000000000007918 */ /* 0x000fc00000000000 */
        /* <DEDUP_REMOVED lines=11> */
.L_x_2:


//--------------------- .text._Z8dKernel1P5node1  --------------------------
	.section	.text._Z8dKernel1P5node1,"ax",@progbits
	.align	128
        .global         _Z8dKernel1P5node1
        .type           _Z8dKernel1P5node1,@function
        .size           _Z8dKernel1P5node1,(.L_x_3 - _Z8dKernel1P5node1)
        .other          _Z8dKernel1P5node1,@"STO_CUDA_ENTRY STV_DEFAULT"
_Z8dKernel1P5node1:
.text._Z8dKernel1P5node1:
        /* <DEDUP_REMOVED lines=10> */
[----:B------:R-:W-:Y:S01]  /*00a0*/  HFMA2 R6, -RZ, RZ, 0, 5.900859832763671875e-06 ;  /* 0x00000063ff067431 */ /* 0x000fe200000001ff */
[----:B------:R-:W-:Y:S01]  /*00b0*/  MOV R4, 0x0 ;  /* 0x0000000000047802 */ /* 0x000fe20000000f00 */
[----:B------:R-:W-:-:S05]  /*00c0*/  IMAD.HI.U32 R0, R0, -0x657c93eb, RZ ;  /* 0x9a836c1500007827 */ /* 0x000fca00078e00ff */
[----:B------:R-:W-:Y:S01]  /*00d0*/  LEA.HI R7, R0, 0x1, RZ, 0xe ;  /* 0x0000000100077811 */ /* 0x000fe200078f70ff */
[----:B0-----:R-:W-:-:S04]  /*00e0*/  IMAD.WIDE R2, R5, 0x18, R2 ;  /* 0x0000001805027825 */ /* 0x001fc800078e0202 */
[----:B------:R-:W-:Y:S01]  /*00f0*/  HFMA2 R5, -RZ, RZ, 1.9921875, 0 ;  /* 0x3ff80000ff057431 */ /* 0x000fe200000001ff */
[----:B-1----:R-:W-:Y:S04]  /*0100*/  STG.E.U8 desc[UR4][R2.64+0x10], R6 ;  /* 0x0000100602007986 */ /* 0x002fe8000c101104 */
[----:B------:R-:W-:Y:S04]  /*0110*/  STG.E.64 desc[UR4][R2.64+0x8], R4 ;  /* 0x0000080402007986 */ /* 0x000fe8000c101b04 */
[----:B------:R-:W-:Y:S01]  /*0120*/  STG.E desc[UR4][R2.64], R7 ;  /* 0x0000000702007986 */ /* 0x000fe2000c101904 */
[----:B------:R-:W-:Y:S05]  /*0130*/  EXIT ;  /* 0x000000000000794d */ /* 0x000fea0003800000 */
.L_x_1:
        /* <DEDUP_REMOVED lines=12> */
.L_x_3:


//--------------------- .nv.shared.reserved.0     --------------------------
	.section	.nv.shared.reserved.0,"aw",@nobits
	.weak		__nv_reservedSMEM_offset_0_alias
	.size		__nv_reservedSMEM_offset_0_alias, 0, 64
	.other		__nv_reservedSMEM_offset_0_alias,@"STO_CUDA_RESERVED_SHARED STV_DEFAULT"
__nv_reservedSMEM_offset_0_alias:
	.zero		0
	.zero		64


//--------------------- .nv.constant0._Z8dKernel2P5node2 --------------------------
	.section	.nv.constant0._Z8dKernel2P5node2,"a",@progbits
	.sectionflags	@""
	.align	4
.nv.constant0._Z8dKernel2P5node2:
	.zero		904


//--------------------- .nv.constant0._Z8dKernel1P5node1 --------------------------
	.section	.nv.constant0._Z8dKernel1P5node1,"a",@progbits
	.sectionflags	@""
	.align	4
.nv.constant0._Z8dKernel1P5node1:
	.zero		904


//--------------------- SYMBOLS --------------------------

	.type		.nv.reservedSmem.offset0,@object
	.size		.nv.reservedSmem.offset0,0x4
